	.headerflags	@"EF_CUDA_TEXMODE_UNIFIED EF_CUDA_64BIT_ADDRESS EF_CUDA_ACCELERATORS EF_CUDA_SM90 EF_CUDA_VIRTUAL_SM(EF_CUDA_SM90)"
	.elftype	@"ET_EXEC"


//--------------------- .nv.info                  --------------------------
	.section	.nv.info,"",@"SHT_CUDA_INFO"
	.align	4


	//----- nvinfo : EIATTR_REGCOUNT
	.align		4
        /*0000*/ 	.byte	0x04, 0x2f
        /*0002*/ 	.short	(.L_1 - .L_0)
	.align		4
.L_0:
        /*0004*/ 	.word	index@(triton_poi_fused_convolution_relu_8)
        /*0008*/ 	.word	0x0000001e


	//----- nvinfo : EIATTR_MIN_STACK_SIZE
	.align		4
.L_1:
        /*000c*/ 	.byte	0x04, 0x12
        /*000e*/ 	.short	(.L_3 - .L_2)
	.align		4
.L_2:
        /*0010*/ 	.word	index@(triton_poi_fused_convolution_relu_8)
        /*0014*/ 	.word	0x00000000


	//----- nvinfo : EIATTR_FRAME_SIZE
	.align		4
.L_3:
        /*0018*/ 	.byte	0x04, 0x11
        /*001a*/ 	.short	(.L_5 - .L_4)
	.align		4
.L_4:
        /*001c*/ 	.word	index@(triton_poi_fused_convolution_relu_8)
        /*0020*/ 	.word	0x00000000


	//----- nvinfo : EIATTR_MIN_STACK_SIZE
	.align		4
.L_5:
        /*0024*/ 	.byte	0x04, 0x12
        /*0026*/ 	.short	(.L_7 - .L_6)
	.align		4
.L_6:
        /*0028*/ 	.word	index@(triton_poi_fused_convolution_relu_8)
        /*002c*/ 	.word	0x00000000
.L_7:


//--------------------- .nv.info.triton_poi_fused_convolution_relu_8 --------------------------
	.section	.nv.info.triton_poi_fused_convolution_relu_8,"",@"SHT_CUDA_INFO"
	.sectionflags	@""
	.align	4


	//----- nvinfo : EIATTR_CUDA_API_VERSION
	.align		4
        /*0000*/ 	.byte	0x04, 0x37
        /*0002*/ 	.short	(.L_9 - .L_8)
.L_8:
        /*0004*/ 	.word	0x0000007c


	//----- nvinfo : EIATTR_KPARAM_INFO
	.align		4
.L_9:
        /*0008*/ 	.byte	0x04, 0x17
        /*000a*/ 	.short	(.L_11 - .L_10)
.L_10:
        /*000c*/ 	.word	0x00000000
        /*0010*/ 	.short	0x0004
        /*0012*/ 	.short	0x001c
        /*0014*/ 	.byte	0x00, 0xf0, 0x11, 0x00


	//----- nvinfo : EIATTR_KPARAM_INFO
	.align		4
.L_11:
        /*0018*/ 	.byte	0x04, 0x17
        /*001a*/ 	.short	(.L_13 - .L_12)
.L_12:
        /*001c*/ 	.word	0x00000000
        /*0020*/ 	.short	0x0003
        /*0022*/ 	.short	0x0018
        /*0024*/ 	.byte	0x00, 0xf0, 0x11, 0x00


	//----- nvinfo : EIATTR_KPARAM_INFO
	.align		4
.L_13:
        /*0028*/ 	.byte	0x04, 0x17
        /*002a*/ 	.short	(.L_15 - .L_14)
.L_14:
        /*002c*/ 	.word	0x00000000
        /*0030*/ 	.short	0x0002
        /*0032*/ 	.short	0x0010
        /*0034*/ 	.byte	0x00, 0xf4, 0x21, 0x00


	//----- nvinfo : EIATTR_KPARAM_INFO
	.align		4
.L_15:
        /*0038*/ 	.byte	0x04, 0x17
        /*003a*/ 	.short	(.L_17 - .L_16)
.L_16:
        /*003c*/ 	.word	0x00000000
        /*0040*/ 	.short	0x0001
        /*0042*/ 	.short	0x0008
        /*0044*/ 	.byte	0x00, 0xf4, 0x21, 0x00


	//----- nvinfo : EIATTR_KPARAM_INFO
	.align		4
.L_17:
        /*0048*/ 	.byte	0x04, 0x17
        /*004a*/ 	.short	(.L_19 - .L_18)
.L_18:
        /*004c*/ 	.word	0x00000000
        /*0050*/ 	.short	0x0000
        /*0052*/ 	.short	0x0000
        /*0054*/ 	.byte	0x00, 0xf4, 0x21, 0x00


	//----- nvinfo : EIATTR_SPARSE_MMA_MASK
	.align		4
.L_19:
        /*0058*/ 	.byte	0x03, 0x50
        /*005a*/ 	.short	0x0000


	//----- nvinfo : EIATTR_MAXREG_COUNT
	.align		4
        /*005c*/ 	.byte	0x03, 0x1b
        /*005e*/ 	.short	0x00ff


	//----- nvinfo : EIATTR_EXIT_INSTR_OFFSETS
	.align		4
        /*0060*/ 	.byte	0x04, 0x1c
        /*0062*/ 	.short	(.L_21 - .L_20)


	//   ....[0]....
.L_20:
        /*0064*/ 	.word	0x00000a30


	//   ....[1]....
        /*0068*/ 	.word	0x00000a80


	//----- nvinfo : EIATTR_REQNTID
	.align		4
.L_21:
        /*006c*/ 	.byte	0x04, 0x10
        /*006e*/ 	.short	(.L_23 - .L_22)
.L_22:
        /*0070*/ 	.word	0x00000080
        /*0074*/ 	.word	0x00000001
        /*0078*/ 	.word	0x00000001


	//----- nvinfo : EIATTR_CBANK_PARAM_SIZE
	.align		4
.L_23:
        /*007c*/ 	.byte	0x03, 0x19
        /*007e*/ 	.short	0x0020


	//----- nvinfo : EIATTR_PARAM_CBANK
	.align		4
        /*0080*/ 	.byte	0x04, 0x0a
        /*0082*/ 	.short	(.L_25 - .L_24)
	.align		4
.L_24:
        /*0084*/ 	.word	index@(.nv.constant0.triton_poi_fused_convolution_relu_8)
        /*0088*/ 	.short	0x0210
        /*008a*/ 	.short	0x0020


	//----- nvinfo : EIATTR_SW_WAR
	.align		4
.L_25:
        /*008c*/ 	.byte	0x04, 0x36
        /*008e*/ 	.short	(.L_27 - .L_26)
.L_26:
        /*0090*/ 	.word	0x00000008
.L_27:


//--------------------- .nv.callgraph             --------------------------
	.section	.nv.callgraph,"",@"SHT_CUDA_CALLGRAPH"
	.align	4
	.sectionentsize	8
	.align		4
        /*0000*/ 	.word	0x00000000
	.align		4
        /*0004*/ 	.word	0xffffffff
	.align		4
        /*0008*/ 	.word	0x00000000
	.align		4
        /*000c*/ 	.word	0xfffffffe
	.align		4
        /*0010*/ 	.word	0x00000000
	.align		4
        /*0014*/ 	.word	0xfffffffd
	.align		4
        /*0018*/ 	.word	0x00000000
	.align		4
        /*001c*/ 	.word	0xfffffffc


//--------------------- .text.triton_poi_fused_convolution_relu_8 --------------------------
	.section	.text.triton_poi_fused_convolution_relu_8,"ax",@progbits
	.sectionflags	@"SHF_BARRIERS=1"
	.align	128
        .global         triton_poi_fused_convolution_relu_8
        .type           triton_poi_fused_convolution_relu_8,@function
        .size           triton_poi_fused_convolution_relu_8,(.L_x_1 - triton_poi_fused_convolution_relu_8)
        .other          triton_poi_fused_convolution_relu_8,@"STO_CUDA_ENTRY STV_DEFAULT"
triton_poi_fused_convolution_relu_8:
.text.triton_poi_fused_convolution_relu_8:
[----:B------:R-:W0:Y:S01]  /*0000*/  LDC R1, c[0x0][0x28] ;  /* 0x00000a00ff017b82 */ /* 0x000e220000000800 */
[----:B------:R-:W1:Y:S07]  /*0010*/  S2R R0, SR_CTAID.Y ;  /* 0x0000000000007919 */ /* 0x000e6e0000002600 */
[----:B------:R-:W2:Y:S01]  /*0020*/  LDC.64 R4, c[0x0][0x218] ;  /* 0x00008600ff047b82 */ /* 0x000ea20000000a00 */
[----:B------:R-:W-:Y:S01]  /*0030*/  CS2R R10, SRZ ;  /* 0x00000000000a7805 */ /* 0x000fe2000001ff00 */
[----:B------:R-:W-:Y:S01]  /*0040*/  ULDC.64 UR6, c[0x0][0x208] ;  /* 0x0000820000067ab9 */ /* 0x000fe20000000a00 */
[----:B------:R-:W3:Y:S01]  /*0050*/  S2R R2, SR_TID.X ;  /* 0x0000000000027919 */ /* 0x000ee20000002100 */
[----:B------:R-:W4:Y:S04]  /*0060*/  S2R R9, SR_CTAID.X ;  /* 0x0000000000097919 */ /* 0x000f280000002500 */
[----:B------:R-:W5:Y:S01]  /*0070*/  LDC.64 R12, c[0x0][0x210] ;  /* 0x00008400ff0c7b82 */ /* 0x000f620000000a00 */
[----:B-1----:R-:W-:-:S02]  /*0080*/  IMAD.SHL.U32 R0, R0, 0x20, RZ ;  /* 0x0000002000007824 */ /* 0x002fc400078e00ff */
[----:B---3--:R-:W-:Y:S01]  /*0090*/  IMAD.SHL.U32 R3, R2, 0x4, RZ ;  /* 0x0000000402037824 */ /* 0x008fe200078e00ff */
[----:B------:R-:W-:-:S04]  /*00a0*/  SHF.R.U32.HI R16, RZ, 0x3, R2 ;  /* 0x00000003ff107819 */ /* 0x000fc80000011602 */
[----:B------:R-:W-:Y:S02]  /*00b0*/  LOP3.LUT R6, R0, 0x1c, R3, 0xf8, !PT ;  /* 0x0000001c00067812 */ /* 0x000fe400078ef803 */
[----:B------:R-:W-:Y:S02]  /*00c0*/  SGXT.U32 R16, R16, 0x4 ;  /* 0x000000041010781a */ /* 0x000fe40000000000 */
[C---:B------:R-:W-:Y:S01]  /*00d0*/  ISETP.GE.AND P2, PT, R6.reuse, 0x300, PT ;  /* 0x000003000600780c */ /* 0x040fe20003f46270 */
[----:B------:R-:W-:-:S05]  /*00e0*/  IMAD.HI R3, R6, 0x2aaaaaab, RZ ;  /* 0x2aaaaaab06037827 */ /* 0x000fca00078e02ff */
[----:B------:R-:W-:-:S04]  /*00f0*/  SHF.R.U32.HI R8, RZ, 0x1f, R3 ;  /* 0x0000001fff087819 */ /* 0x000fc80000011603 */
[----:B------:R-:W-:Y:S01]  /*0100*/  LEA.HI.SX32 R7, R3, R8, 0x1b ;  /* 0x0000000803077211 */ /* 0x000fe200078fdaff */
[----:B----4-:R-:W-:Y:S01]  /*0110*/  IMAD.SHL.U32 R3, R9, 0x20, RZ ;  /* 0x0000002009037824 */ /* 0x010fe200078e00ff */
[----:B------:R-:W-:-:S03]  /*0120*/  CS2R R8, SRZ ;  /* 0x0000000000087805 */ /* 0x000fc6000001ff00 */
[----:B------:R-:W-:Y:S01]  /*0130*/  IMAD R18, R7, -0xc0, R6 ;  /* 0xffffff4007127824 */ /* 0x000fe200078e0206 */
[----:B------:R-:W-:Y:S02]  /*0140*/  LOP3.LUT R6, R3, R16, RZ, 0xfc, !PT ;  /* 0x0000001003067212 */ /* 0x000fe400078efcff */
[----:B------:R-:W-:Y:S01]  /*0150*/  LOP3.LUT R14, R3, 0x10, R16, 0xfe, !PT ;  /* 0x00000010030e7812 */ /* 0x000fe200078efe10 */
[----:B------:R-:W-:Y:S01]  /*0160*/  IMAD R7, R7, 0x24c0, R18 ;  /* 0x000024c007077824 */ /* 0x000fe200078e0212 */
[----:B------:R-:W-:Y:S01]  /*0170*/  ISETP.LT.AND P0, PT, R6, 0x31, !P2 ;  /* 0x000000310600780c */ /* 0x000fe20005701270 */
[----:B--2---:R-:W-:Y:S01]  /*0180*/  IMAD.WIDE R18, R18, 0x4, R4 ;  /* 0x0000000412127825 */ /* 0x004fe200078e0204 */
[----:B------:R-:W-:Y:S02]  /*0190*/  ISETP.LT.AND P1, PT, R14, 0x31, !P2 ;  /* 0x000000310e00780c */ /* 0x000fe40005721270 */
[----:B------:R-:W-:Y:S01]  /*01a0*/  CS2R R4, SRZ ;  /* 0x0000000000047805 */ /* 0x000fe2000001ff00 */
[----:B------:R-:W-:Y:S01]  /*01b0*/  IMAD R21, R6, 0xc0, R7 ;  /* 0x000000c006157824 */ /* 0x000fe200078e0207 */
[----:B------:R-:W-:Y:S01]  /*01c0*/  CS2R R6, SRZ ;  /* 0x0000000000067805 */ /* 0x000fe2000001ff00 */
[----:B------:R-:W2:Y:S02]  /*01d0*/  @!P2 LDG.E.EL.128 R8, desc[UR6][R18.64] ;  /* 0x000000061208a981 */ /* 0x000ea4000c2e1d00 */
[----:B------:R-:W-:-:S02]  /*01e0*/  VIADD R23, R21, 0xc00 ;  /* 0x00000c0015177836 */ /* 0x000fc40000000000 */
[----:B-----5:R-:W-:Y:S01]  /*01f0*/  IMAD.WIDE R20, R21, 0x4, R12 ;  /* 0x0000000415147825 */ /* 0x020fe200078e020c */
[----:B------:R-:W-:-:S03]  /*0200*/  CS2R R14, SRZ ;  /* 0x00000000000e7805 */ /* 0x000fc6000001ff00 */
[----:B------:R-:W-:Y:S01]  /*0210*/  IMAD.WIDE R22, R23, 0x4, R12 ;  /* 0x0000000417167825 */ /* 0x000fe200078e020c */
[----:B------:R-:W-:Y:S01]  /*0220*/  CS2R R12, SRZ ;  /* 0x00000000000c7805 */ /* 0x000fe2000001ff00 */
[----:B------:R1:W2:Y:S05]  /*0230*/  @P0 LDG.E.EL.128 R4, desc[UR6][R20.64] ;  /* 0x0000000614040981 */ /* 0x0002aa000c2e1d00 */
[----:B------:R-:W3:Y:S01]  /*0240*/  @P1 LDG.E.EL.128 R12, desc[UR6][R22.64] ;  /* 0x00000006160c1981 */ /* 0x000ee2000c2e1d00 */
[----:B------:R-:W4:Y:S01]  /*0250*/  S2UR UR5, SR_CgaCtaId ;  /* 0x00000000000579c3 */ /* 0x000f220000008800 */
[----:B------:R-:W-:-:S05]  /*0260*/  IMAD.SHL.U32 R17, R2, 0x80, RZ ;  /* 0x0000008002117824 */ /* 0x000fca00078e00ff */
[----:B------:R-:W-:-:S04]  /*0270*/  LOP3.LUT R17, R17, 0x380, RZ, 0xc0, !PT ;  /* 0x0000038011117812 */ /* 0x000fc800078ec0ff */
[C---:B------:R-:W-:Y:S02]  /*0280*/  LOP3.LUT R16, R17.reuse, R16, RZ, 0xfc, !PT ;  /* 0x0000001011107212 */ /* 0x040fe400078efcff */
[C---:B-1----:R-:W-:Y:S02]  /*0290*/  LOP3.LUT R21, R17.reuse, 0x20, RZ, 0xfc, !PT ;  /* 0x0000002011157812 */ /* 0x042fe400078efcff */
[C---:B------:R-:W-:Y:S02]  /*02a0*/  LOP3.LUT R25, R17.reuse, 0x40, RZ, 0xfc, !PT ;  /* 0x0000004011197812 */ /* 0x040fe400078efcff */
[C---:B------:R-:W-:Y:S02]  /*02b0*/  LOP3.LUT R27, R17.reuse, 0x60, RZ, 0xfc, !PT ;  /* 0x00000060111b7812 */ /* 0x040fe400078efcff */
[-C--:B------:R-:W-:Y:S02]  /*02c0*/  LEA.HI R20, R17, R16.reuse, RZ, 0x1b ;  /* 0x0000001011147211 */ /* 0x080fe400078fd8ff */
[----:B------:R-:W-:-:S02]  /*02d0*/  LEA.HI R19, R21, R16, RZ, 0x1b ;  /* 0x0000001015137211 */ /* 0x000fc400078fd8ff */
[-C--:B------:R-:W-:Y:S02]  /*02e0*/  LEA.HI R17, R25, R16.reuse, RZ, 0x1b ;  /* 0x0000001019117211 */ /* 0x080fe400078fd8ff */
[----:B------:R-:W-:Y:S02]  /*02f0*/  LEA.HI R18, R27, R16, RZ, 0x1b ;  /* 0x000000101b127211 */ /* 0x000fe400078fd8ff */
[----:B------:R-:W1:Y:S01]  /*0300*/  S2R R16, SR_TID.X ;  /* 0x0000000000107919 */ /* 0x000e620000002100 */
[----:B------:R-:W-:Y:S02]  /*0310*/  UMOV UR4, 0x400 ;  /* 0x0000040000047882 */ /* 0x000fe40000000000 */
[----:B----4-:R-:W-:-:S06]  /*0320*/  UPRMT UR4, UR5, 0x654, UR4 ;  /* 0x0000065405047896 */ /* 0x010fcc0008000004 */
[----:B------:R-:W-:Y:S02]  /*0330*/  LEA R20, R20, UR4, 0x2 ;  /* 0x0000000414147c11 */ /* 0x000fe4000f8e10ff */
[----:B------:R-:W-:Y:S02]  /*0340*/  LEA R19, R19, UR4, 0x2 ;  /* 0x0000000413137c11 */ /* 0x000fe4000f8e10ff */
[----:B------:R-:W-:Y:S02]  /*0350*/  LEA R17, R17, UR4, 0x2 ;  /* 0x0000000411117c11 */ /* 0x000fe4000f8e10ff */
[----:B------:R-:W-:Y:S02]  /*0360*/  LEA R18, R18, UR4, 0x2 ;  /* 0x0000000412127c11 */ /* 0x000fe4000f8e10ff */
[C---:B--2---:R-:W-:Y:S01]  /*0370*/  FSETP.GEU.AND P5, PT, R8.reuse, -R4, PT ;  /* 0x800000040800720b */ /* 0x044fe20003fae000 */
[----:B------:R-:W-:Y:S01]  /*0380*/  FADD R4, R8, R4 ;  /* 0x0000000408047221 */ /* 0x000fe20000000000 */
[C---:B------:R-:W-:Y:S01]  /*0390*/  FSETP.GEU.AND P0, PT, R9.reuse, -R5, PT ;  /* 0x800000050900720b */ /* 0x040fe20003f0e000 */
[----:B------:R-:W-:Y:S01]  /*03a0*/  FADD R5, R9, R5 ;  /* 0x0000000509057221 */ /* 0x000fe20000000000 */
[C---:B------:R-:W-:Y:S01]  /*03b0*/  FSETP.GEU.AND P1, PT, R10.reuse, -R6, PT ;  /* 0x800000060a00720b */ /* 0x040fe20003f2e000 */
[----:B------:R-:W-:Y:S01]  /*03c0*/  FADD R6, R10, R6 ;  /* 0x000000060a067221 */ /* 0x000fe20000000000 */
[C---:B------:R-:W-:Y:S01]  /*03d0*/  FSETP.GEU.AND P2, PT, R11.reuse, -R7, PT ;  /* 0x800000070b00720b */ /* 0x040fe20003f4e000 */
[----:B------:R-:W-:Y:S01]  /*03e0*/  FADD R7, R11, R7 ;  /* 0x000000070b077221 */ /* 0x000fe20000000000 */
[C---:B---3--:R-:W-:Y:S01]  /*03f0*/  FSETP.GEU.AND P3, PT, R8.reuse, -R12, PT ;  /* 0x8000000c0800720b */ /* 0x048fe20003f6e000 */
[----:B------:R-:W-:Y:S01]  /*0400*/  FADD R8, R8, R12 ;  /* 0x0000000c08087221 */ /* 0x000fe20000000000 */
[C---:B------:R-:W-:Y:S01]  /*0410*/  FSETP.GEU.AND P4, PT, R9.reuse, -R13, PT ;  /* 0x8000000d0900720b */ /* 0x040fe20003f8e000 */
[----:B------:R-:W-:Y:S01]  /*0420*/  FADD R9, R9, R13 ;  /* 0x0000000d09097221 */ /* 0x000fe20000000000 */
[----:B------:R-:W-:-:S02]  /*0430*/  FSEL R13, R4, RZ, P5 ;  /* 0x000000ff040d7208 */ /* 0x000fc40002800000 */
[C---:B------:R-:W-:Y:S01]  /*0440*/  FSETP.GEU.AND P6, PT, R10.reuse, -R14, PT ;  /* 0x8000000e0a00720b */ /* 0x040fe20003fce000 */
[----:B------:R-:W-:Y:S01]  /*0450*/  FADD R10, R10, R14 ;  /* 0x0000000e0a0a7221 */ /* 0x000fe20000000000 */
[C---:B------:R-:W-:Y:S01]  /*0460*/  FSETP.GEU.AND P5, PT, R11.reuse, -R15, PT ;  /* 0x8000000f0b00720b */ /* 0x040fe20003fae000 */
[----:B------:R-:W-:Y:S01]  /*0470*/  FADD R11, R11, R15 ;  /* 0x0000000f0b0b7221 */ /* 0x000fe20000000000 */
[----:B------:R-:W-:Y:S02]  /*0480*/  FSEL R5, R5, RZ, P0 ;  /* 0x000000ff05057208 */ /* 0x000fe40000000000 */
[----:B------:R-:W-:Y:S02]  /*0490*/  FSEL R6, R6, RZ, P1 ;  /* 0x000000ff06067208 */ /* 0x000fe40000800000 */
[----:B------:R-:W-:Y:S01]  /*04a0*/  FSEL R7, R7, RZ, P2 ;  /* 0x000000ff07077208 */ /* 0x000fe20001000000 */
[----:B------:R1:W-:Y:S01]  /*04b0*/  STS [R20], R13 ;  /* 0x0000000d14007388 */ /* 0x0003e20000000800 */
[----:B------:R-:W-:-:S02]  /*04c0*/  FSEL R15, R8, RZ, P3 ;  /* 0x000000ff080f7208 */ /* 0x000fc40001800000 */
[----:B------:R-:W-:Y:S01]  /*04d0*/  FSEL R4, R9, RZ, P4 ;  /* 0x000000ff09047208 */ /* 0x000fe20002000000 */
[----:B------:R-:W-:Y:S01]  /*04e0*/  STS [R19+0x80], R5 ;  /* 0x0000800513007388 */ /* 0x000fe20000000800 */
[----:B------:R-:W-:Y:S02]  /*04f0*/  FSEL R8, R10, RZ, P6 ;  /* 0x000000ff0a087208 */ /* 0x000fe40003000000 */
[----:B------:R-:W-:Y:S01]  /*0500*/  FSEL R12, R11, RZ, P5 ;  /* 0x000000ff0b0c7208 */ /* 0x000fe20002800000 */
[----:B------:R-:W-:Y:S04]  /*0510*/  STS [R17+0x100], R6 ;  /* 0x0001000611007388 */ /* 0x000fe80000000800 */
[----:B------:R-:W-:Y:S04]  /*0520*/  STS [R18+0x180], R7 ;  /* 0x0001800712007388 */ /* 0x000fe80000000800 */
[----:B------:R-:W-:Y:S04]  /*0530*/  STS [R20+0x40], R15 ;  /* 0x0000400f14007388 */ /* 0x000fe80000000800 */
[----:B------:R2:W-:Y:S04]  /*0540*/  STS [R19+0xc0], R4 ;  /* 0x0000c00413007388 */ /* 0x0005e80000000800 */
[----:B------:R3:W-:Y:S04]  /*0550*/  STS [R17+0x140], R8 ;  /* 0x0001400811007388 */ /* 0x0007e80000000800 */
[----:B------:R4:W-:Y:S01]  /*0560*/  STS [R18+0x1c0], R12 ;  /* 0x0001c00c12007388 */ /* 0x0009e20000000800 */
[----:B-1----:R-:W-:-:S02]  /*0570*/  SHF.R.U32.HI R13, RZ, 0x5, R16 ;  /* 0x00000005ff0d7819 */ /* 0x002fc40000011610 */
[----:B------:R-:W-:Y:S02]  /*0580*/  LOP3.LUT R10, R2, 0x7f, RZ, 0xc0, !PT ;  /* 0x0000007f020a7812 */ /* 0x000fe400078ec0ff */
[----:B------:R-:W-:-:S05]  /*0590*/  SGXT.U32 R13, R13, 0x2 ;  /* 0x000000020d0d781a */ /* 0x000fca0000000000 */
[----:B--2---:R-:W-:Y:S01]  /*05a0*/  IMAD.IADD R4, R13, 0x1, R10 ;  /* 0x000000010d047824 */ /* 0x004fe200078e020a */
[C---:B------:R-:W-:Y:S02]  /*05b0*/  LOP3.LUT R5, R10.reuse, 0x80, RZ, 0xfc, !PT ;  /* 0x000000800a057812 */ /* 0x040fe400078efcff */
[----:B------:R-:W-:Y:S02]  /*05c0*/  LOP3.LUT R7, R10, 0x100, RZ, 0xfc, !PT ;  /* 0x000001000a077812 */ /* 0x000fe400078efcff */
[----:B------:R-:W-:Y:S01]  /*05d0*/  LEA R4, R4, UR4, 0x2 ;  /* 0x0000000404047c11 */ /* 0x000fe2000f8e10ff */
[----:B------:R-:W-:Y:S01]  /*05e0*/  BAR.SYNC.DEFER_BLOCKING 0x0 ;  /* 0x0000000000007b1d */ /* 0x000fe20000010000 */
[C---:B------:R-:W-:Y:S02]  /*05f0*/  LOP3.LUT R13, R10.reuse, 0x180, RZ, 0xfc, !PT ;  /* 0x000001800a0d7812 */ /* 0x040fe400078efcff */
[C---:B------:R-:W-:Y:S02]  /*0600*/  LOP3.LUT R15, R10.reuse, 0x200, RZ, 0xfc, !PT ;  /* 0x000002000a0f7812 */ /* 0x040fe400078efcff */
[----:B---3--:R-:W-:-:S02]  /*0610*/  LOP3.LUT R17, R10, 0x280, RZ, 0xfc, !PT ;  /* 0x000002800a117812 */ /* 0x008fc400078efcff */
[-C--:B------:R-:W-:Y:S02]  /*0620*/  LEA.HI R5, R5, R10.reuse, RZ, 0x1b ;  /* 0x0000000a05057211 */ /* 0x080fe400078fd8ff */
[----:B------:R-:W-:Y:S02]  /*0630*/  LOP3.LUT R23, R10, 0x300, RZ, 0xfc, !PT ;  /* 0x000003000a177812 */ /* 0x000fe400078efcff */
[-C--:B------:R-:W-:Y:S02]  /*0640*/  LEA.HI R7, R7, R10.reuse, RZ, 0x1b ;  /* 0x0000000a07077211 */ /* 0x080fe400078fd8ff */
[-C--:B------:R-:W-:Y:S02]  /*0650*/  LEA.HI R13, R13, R10.reuse, RZ, 0x1b ;  /* 0x0000000a0d0d7211 */ /* 0x080fe400078fd8ff */
[-C--:B------:R-:W-:Y:S02]  /*0660*/  LEA.HI R15, R15, R10.reuse, RZ, 0x1b ;  /* 0x0000000a0f0f7211 */ /* 0x080fe400078fd8ff */
[----:B------:R-:W-:-:S02]  /*0670*/  LEA.HI R6, R17, R10, RZ, 0x1b ;  /* 0x0000000a11067211 */ /* 0x000fc400078fd8ff */
[----:B------:R-:W-:Y:S01]  /*0680*/  LEA R5, R5, UR4, 0x2 ;  /* 0x0000000405057c11 */ /* 0x000fe2000f8e10ff */
[----:B------:R-:W1:Y:S01]  /*0690*/  LDS R19, [R4] ;  /* 0x0000000004137984 */ /* 0x000e620000000800 */
[----:B------:R-:W-:Y:S02]  /*06a0*/  LEA.HI R23, R23, R10, RZ, 0x1b ;  /* 0x0000000a17177211 */ /* 0x000fe400078fd8ff */
[----:B------:R-:W-:Y:S01]  /*06b0*/  LEA R8, R7, UR4, 0x2 ;  /* 0x0000000407087c11 */ /* 0x000fe2000f8e10ff */
[----:B------:R-:W2:Y:S01]  /*06c0*/  LDS R21, [R5+0x200] ;  /* 0x0002000005157984 */ /* 0x000ea20000000800 */
[----:B------:R-:W-:Y:S02]  /*06d0*/  LEA R16, R13, UR4, 0x2 ;  /* 0x000000040d107c11 */ /* 0x000fe4000f8e10ff */
[----:B------:R-:W-:Y:S02]  /*06e0*/  LEA R17, R15, UR4, 0x2 ;  /* 0x000000040f117c11 */ /* 0x000fe4000f8e10ff */
[----:B------:R-:W-:Y:S01]  /*06f0*/  LEA R6, R6, UR4, 0x2 ;  /* 0x0000000406067c11 */ /* 0x000fe2000f8e10ff */
[----:B------:R-:W3:Y:S01]  /*0700*/  LDS R8, [R8+0x400] ;  /* 0x0004000008087984 */ /* 0x000ee20000000800 */
[----:B------:R-:W-:-:S02]  /*0710*/  LEA R7, R23, UR4, 0x2 ;  /* 0x0000000417077c11 */ /* 0x000fc4000f8e10ff */
[----:B------:R-:W-:Y:S01]  /*0720*/  SHF.R.U32.HI R11, RZ, 0x5, R2 ;  /* 0x00000005ff0b7819 */ /* 0x000fe20000011602 */
[----:B------:R5:W2:Y:S01]  /*0730*/  LDS R4, [R16+0x600] ;  /* 0x0006000010047984 */ /* 0x000aa20000000800 */
[----:B------:R-:W-:Y:S02]  /*0740*/  LOP3.LUT R9, R3, 0x1f, R2, 0xf8, !PT ;  /* 0x0000001f03097812 */ /* 0x000fe400078ef802 */
[----:B------:R-:W1:Y:S01]  /*0750*/  LDC.64 R2, c[0x0][0x220] ;  /* 0x00008800ff027b82 */ /* 0x000e620000000a00 */
[----:B------:R4:W2:Y:S04]  /*0760*/  LDS R5, [R17+0x800] ;  /* 0x0008000011057984 */ /* 0x0008a80000000800 */
[----:B------:R-:W2:Y:S04]  /*0770*/  LDS R6, [R6+0xa00] ;  /* 0x000a000006067984 */ /* 0x000ea80000000800 */
[----:B------:R-:W2:Y:S01]  /*0780*/  LDS R7, [R7+0xc00] ;  /* 0x000c000007077984 */ /* 0x000ea20000000800 */
[----:B------:R-:W-:-:S02]  /*0790*/  SGXT.U32 R11, R11, 0x2 ;  /* 0x000000020b0b781a */ /* 0x000fc40000000000 */
[----:B------:R-:W-:Y:S02]  /*07a0*/  ISETP.GE.AND P0, PT, R9, 0x31, PT ;  /* 0x000000310900780c */ /* 0x000fe40003f06270 */
[----:B----4-:R-:W-:-:S04]  /*07b0*/  LOP3.LUT R12, R0, R11, RZ, 0xfc, !PT ;  /* 0x0000000b000c7212 */ /* 0x010fc800078efcff */
[C---:B------:R-:W-:Y:S01]  /*07c0*/  ISETP.LT.AND P1, PT, R12.reuse, 0x300, !P0 ;  /* 0x000003000c00780c */ /* 0x040fe20004721270 */
[----:B------:R-:W-:Y:S01]  /*07d0*/  IMAD R9, R12, 0x31, R9 ;  /* 0x000000310c097824 */ /* 0x000fe200078e0209 */
[----:B------:R-:W-:Y:S02]  /*07e0*/  LOP3.LUT R23, R10, 0x380, RZ, 0xfc, !PT ;  /* 0x000003800a177812 */ /* 0x000fe400078efcff */
[----:B------:R-:W-:Y:S02]  /*07f0*/  LOP3.LUT R12, R0, 0x4, R11, 0xfe, !PT ;  /* 0x00000004000c7812 */ /* 0x000fe400078efe0b */
[----:B------:R-:W-:Y:S02]  /*0800*/  LOP3.LUT R13, R0, 0x8, R11, 0xfe, !PT ;  /* 0x00000008000d7812 */ /* 0x000fe400078efe0b */
[----:B------:R-:W-:Y:S02]  /*0810*/  LOP3.LUT R14, R0, 0xc, R11, 0xfe, !PT ;  /* 0x0000000c000e7812 */ /* 0x000fe400078efe0b */
[----:B------:R-:W-:-:S02]  /*0820*/  LOP3.LUT R15, R0, 0x10, R11, 0xfe, !PT ;  /* 0x00000010000f7812 */ /* 0x000fc400078efe0b */
[----:B-----5:R-:W-:Y:S02]  /*0830*/  LOP3.LUT R16, R0, 0x14, R11, 0xfe, !PT ;  /* 0x0000001400107812 */ /* 0x020fe400078efe0b */
[----:B------:R-:W-:Y:S02]  /*0840*/  LOP3.LUT R17, R0, 0x18, R11, 0xfe, !PT ;  /* 0x0000001800117812 */ /* 0x000fe400078efe0b */
[----:B------:R-:W-:Y:S02]  /*0850*/  LOP3.LUT R18, R0, 0x1c, R11, 0xfe, !PT ;  /* 0x0000001c00127812 */ /* 0x000fe400078efe0b */
[----:B------:R-:W-:Y:S01]  /*0860*/  LEA.HI R0, R23, R10, RZ, 0x1b ;  /* 0x0000000a17007211 */ /* 0x000fe200078fd8ff */
[----:B01----:R-:W-:Y:S01]  /*0870*/  IMAD.WIDE R10, R9, 0x4, R2 ;  /* 0x00000004090a7825 */ /* 0x003fe200078e0202 */
[----:B------:R-:W-:Y:S02]  /*0880*/  ISETP.LT.AND P6, PT, R12, 0x300, !P0 ;  /* 0x000003000c00780c */ /* 0x000fe400047c1270 */
[----:B------:R-:W-:-:S02]  /*0890*/  ISETP.LT.AND P5, PT, R13, 0x300, !P0 ;  /* 0x000003000d00780c */ /* 0x000fc400047a1270 */
[----:B------:R-:W-:Y:S01]  /*08a0*/  ISETP.LT.AND P4, PT, R14, 0x300, !P0 ;  /* 0x000003000e00780c */ /* 0x000fe20004781270 */
[----:B------:R-:W-:Y:S01]  /*08b0*/  VIADD R13, R9, 0xc4 ;  /* 0x000000c4090d7836 */ /* 0x000fe20000000000 */
[----:B------:R-:W-:Y:S01]  /*08c0*/  ISETP.LT.AND P3, PT, R15, 0x300, !P0 ;  /* 0x000003000f00780c */ /* 0x000fe20004761270 */
[----:B------:R0:W-:Y:S01]  /*08d0*/  @P1 STG.E desc[UR6][R10.64], R19 ;  /* 0x000000130a001986 */ /* 0x0001e2000c101906 */
[----:B------:R-:W-:Y:S01]  /*08e0*/  ISETP.LT.AND P2, PT, R16, 0x300, !P0 ;  /* 0x000003001000780c */ /* 0x000fe20004741270 */
[----:B------:R-:W-:Y:S01]  /*08f0*/  VIADD R15, R9, 0x188 ;  /* 0x00000188090f7836 */ /* 0x000fe20000000000 */
[----:B------:R-:W-:Y:S01]  /*0900*/  ISETP.LT.AND P1, PT, R17, 0x300, !P0 ;  /* 0x000003001100780c */ /* 0x000fe20004721270 */
[C---:B------:R-:W-:Y:S01]  /*0910*/  VIADD R17, R9.reuse, 0x24c ;  /* 0x0000024c09117836 */ /* 0x040fe20000000000 */
[----:B------:R-:W-:Y:S01]  /*0920*/  ISETP.LT.AND P0, PT, R18, 0x300, !P0 ;  /* 0x000003001200780c */ /* 0x000fe20004701270 */
[----:B------:R-:W-:Y:S02]  /*0930*/  VIADD R23, R9, 0x310 ;  /* 0x0000031009177836 */ /* 0x000fe40000000000 */
[----:B------:R-:W-:-:S04]  /*0940*/  IMAD.WIDE R12, R13, 0x4, R2 ;  /* 0x000000040d0c7825 */ /* 0x000fc800078e0202 */
[----:B------:R-:W-:Y:S02]  /*0950*/  VIADD R25, R9, 0x3d4 ;  /* 0x000003d409197836 */ /* 0x000fe40000000000 */
[----:B------:R-:W-:-:S04]  /*0960*/  IMAD.WIDE R14, R15, 0x4, R2 ;  /* 0x000000040f0e7825 */ /* 0x000fc800078e0202 */
[----:B------:R-:W-:Y:S02]  /*0970*/  VIADD R27, R9, 0x498 ;  /* 0x00000498091b7836 */ /* 0x000fe40000000000 */
[--C-:B------:R-:W-:Y:S01]  /*0980*/  IMAD.WIDE R16, R17, 0x4, R2.reuse ;  /* 0x0000000411107825 */ /* 0x100fe200078e0202 */
[----:B--2---:R1:W-:Y:S03]  /*0990*/  @P6 STG.E desc[UR6][R12.64], R21 ;  /* 0x000000150c006986 */ /* 0x0043e6000c101906 */
[--C-:B0-----:R-:W-:Y:S01]  /*09a0*/  IMAD.WIDE R10, R23, 0x4, R2.reuse ;  /* 0x00000004170a7825 */ /* 0x101fe200078e0202 */
[----:B---3--:R1:W-:Y:S03]  /*09b0*/  @P5 STG.E desc[UR6][R14.64], R8 ;  /* 0x000000080e005986 */ /* 0x0083e6000c101906 */
[--C-:B------:R-:W-:Y:S01]  /*09c0*/  IMAD.WIDE R18, R25, 0x4, R2.reuse ;  /* 0x0000000419127825 */ /* 0x100fe200078e0202 */
[----:B------:R1:W-:Y:S03]  /*09d0*/  @P4 STG.E desc[UR6][R16.64], R4 ;  /* 0x0000000410004986 */ /* 0x0003e6000c101906 */
[----:B------:R-:W-:Y:S01]  /*09e0*/  IMAD.WIDE R22, R27, 0x4, R2 ;  /* 0x000000041b167825 */ /* 0x000fe200078e0202 */
[----:B------:R1:W-:Y:S01]  /*09f0*/  @P3 STG.E desc[UR6][R10.64], R5 ;  /* 0x000000050a003986 */ /* 0x0003e2000c101906 */
[----:B------:R-:W-:-:S03]  /*0a00*/  LEA R0, R0, UR4, 0x2 ;  /* 0x0000000400007c11 */ /* 0x000fc6000f8e10ff */
[----:B------:R1:W-:Y:S04]  /*0a10*/  @P2 STG.E desc[UR6][R18.64], R6 ;  /* 0x0000000612002986 */ /* 0x0003e8000c101906 */
[----:B------:R1:W-:Y:S01]  /*0a20*/  @P1 STG.E desc[UR6][R22.64], R7 ;  /* 0x0000000716001986 */ /* 0x0003e2000c101906 */
[----:B------:R-:W-:Y:S05]  /*0a30*/  @!P0 EXIT ;  /* 0x000000000000894d */ /* 0x000fea0003800000 */
[----:B-1----:R-:W0:Y:S01]  /*0a40*/  LDS R5, [R0+0xe00] ;  /* 0x000e000000057984 */ /* 0x002e220000000800 */
[----:B------:R-:W-:-:S04]  /*0a50*/  VIADD R9, R9, 0x55c ;  /* 0x0000055c09097836 */ /* 0x000fc80000000000 */
[----:B------:R-:W-:-:S05]  /*0a60*/  IMAD.WIDE R2, R9, 0x4, R2 ;  /* 0x0000000409027825 */ /* 0x000fca00078e0202 */
[----:B0-----:R-:W-:Y:S01]  /*0a70*/  STG.E desc[UR6][R2.64], R5 ;  /* 0x0000000502007986 */ /* 0x001fe2000c101906 */
[----:B------:R-:W-:Y:S05]  /*0a80*/  EXIT ;  /* 0x000000000000794d */ /* 0x000fea0003800000 */
.L_x_0:
[----:B------:R-:W-:-:S00]  /*0a90*/  BRA `(.L_x_0) ;  /* 0xfffffffc00fc7947 */ /* 0x000fc0000383ffff */
[----:B------:R-:W-:-:S00]  /*0aa0*/  NOP ;  /* 0x0000000000007918 */ /* 0x000fc00000000000 */
        /* <DEDUP_REMOVED lines=13> */
.L_x_1:


//--------------------- .nv.shared.triton_poi_fused_convolution_relu_8 --------------------------
	.section	.nv.shared.triton_poi_fused_convolution_relu_8,"aw",@nobits
	.sectionflags	@""
	.align	16
	.zero		1024


//--------------------- .nv.constant0.triton_poi_fused_convolution_relu_8 --------------------------
	.section	.nv.constant0.triton_poi_fused_convolution_relu_8,"a",@progbits
	.sectionflags	@""
	.align	4
.nv.constant0.triton_poi_fused_convolution_relu_8:
	.zero		560
